//
// Generated by NVIDIA NVVM Compiler
//
// Compiler Build ID: CL-36424714
// Cuda compilation tools, release 13.0, V13.0.88
// Based on NVVM 20.0.0
//

.version 9.0
.target sm_100
.address_size 64

	// .globl	_Z7gemm_v1PKffS0_fPfmmm

.visible .entry _Z7gemm_v1PKffS0_fPfmmm(
	.param .u64 .ptr .align 1 _Z7gemm_v1PKffS0_fPfmmm_param_0,
	.param .f32 _Z7gemm_v1PKffS0_fPfmmm_param_1,
	.param .u64 .ptr .align 1 _Z7gemm_v1PKffS0_fPfmmm_param_2,
	.param .f32 _Z7gemm_v1PKffS0_fPfmmm_param_3,
	.param .u64 .ptr .align 1 _Z7gemm_v1PKffS0_fPfmmm_param_4,
	.param .u64 _Z7gemm_v1PKffS0_fPfmmm_param_5,
	.param .u64 _Z7gemm_v1PKffS0_fPfmmm_param_6,
	.param .u64 _Z7gemm_v1PKffS0_fPfmmm_param_7
)
{
	.reg .pred 	%p<10>;
	.reg .b32 	%r<8>;
	.reg .b32 	%f<73>;
	.reg .b64 	%rd<99>;

	ld.param.u64 	%rd24, [_Z7gemm_v1PKffS0_fPfmmm_param_0];
	ld.param.f32 	%f13, [_Z7gemm_v1PKffS0_fPfmmm_param_1];
	ld.param.u64 	%rd25, [_Z7gemm_v1PKffS0_fPfmmm_param_2];
	ld.param.f32 	%f14, [_Z7gemm_v1PKffS0_fPfmmm_param_3];
	ld.param.u64 	%rd22, [_Z7gemm_v1PKffS0_fPfmmm_param_5];
	ld.param.u64 	%rd23, [_Z7gemm_v1PKffS0_fPfmmm_param_7];
	cvta.to.global.u64 	%rd1, %rd25;
	cvta.to.global.u64 	%rd2, %rd24;
	mov.u32 	%r3, %ntid.x;
	mov.u32 	%r4, %ctaid.x;
	mov.u32 	%r5, %tid.x;
	mad.lo.s32 	%r1, %r3, %r4, %r5;
	mov.u32 	%r6, %ntid.y;
	mov.u32 	%r7, %ctaid.y;
	mad.lo.s32 	%r2, %r6, %r7, %r5;
	setp.eq.s64 	%p1, %rd23, 0;
	mov.f32 	%f72, 0f00000000;
	@%p1 bra 	$L__BB0_12;
	cvt.s64.s32 	%rd27, %r1;
	mul.lo.s64 	%rd3, %rd23, %rd27;
	cvt.u64.u32 	%rd28, %r2;
	mul.lo.s64 	%rd4, %rd23, %rd28;
	and.b64  	%rd5, %rd23, 7;
	setp.lt.u64 	%p2, %rd23, 8;
	mov.f32 	%f72, 0f00000000;
	mov.b64 	%rd97, 0;
	@%p2 bra 	$L__BB0_4;
	and.b64  	%rd97, %rd23, -8;
	shl.b64 	%rd29, %rd4, 2;
	add.s64 	%rd30, %rd29, %rd1;
	add.s64 	%rd94, %rd30, 16;
	shl.b64 	%rd31, %rd3, 2;
	add.s64 	%rd32, %rd31, %rd2;
	add.s64 	%rd93, %rd32, 16;
	mov.f32 	%f72, 0f00000000;
	mov.u64 	%rd95, %rd97;
$L__BB0_3:
	.pragma "nounroll";
	ld.global.f32 	%f19, [%rd93+-16];
	ld.global.f32 	%f20, [%rd94+-16];
	fma.rn.f32 	%f21, %f19, %f20, %f72;
	ld.global.f32 	%f22, [%rd93+-12];
	ld.global.f32 	%f23, [%rd94+-12];
	fma.rn.f32 	%f24, %f22, %f23, %f21;
	ld.global.f32 	%f25, [%rd93+-8];
	ld.global.f32 	%f26, [%rd94+-8];
	fma.rn.f32 	%f27, %f25, %f26, %f24;
	ld.global.f32 	%f28, [%rd93+-4];
	ld.global.f32 	%f29, [%rd94+-4];
	fma.rn.f32 	%f30, %f28, %f29, %f27;
	ld.global.f32 	%f31, [%rd93];
	ld.global.f32 	%f32, [%rd94];
	fma.rn.f32 	%f33, %f31, %f32, %f30;
	ld.global.f32 	%f34, [%rd93+4];
	ld.global.f32 	%f35, [%rd94+4];
	fma.rn.f32 	%f36, %f34, %f35, %f33;
	ld.global.f32 	%f37, [%rd93+8];
	ld.global.f32 	%f38, [%rd94+8];
	fma.rn.f32 	%f39, %f37, %f38, %f36;
	ld.global.f32 	%f40, [%rd93+12];
	ld.global.f32 	%f41, [%rd94+12];
	fma.rn.f32 	%f72, %f40, %f41, %f39;
	add.s64 	%rd95, %rd95, -8;
	add.s64 	%rd94, %rd94, 32;
	add.s64 	%rd93, %rd93, 32;
	setp.ne.s64 	%p3, %rd95, 0;
	@%p3 bra 	$L__BB0_3;
$L__BB0_4:
	setp.eq.s64 	%p4, %rd5, 0;
	@%p4 bra 	$L__BB0_12;
	and.b64  	%rd16, %rd23, 3;
	setp.lt.u64 	%p5, %rd5, 4;
	@%p5 bra 	$L__BB0_7;
	add.s64 	%rd33, %rd97, %rd3;
	shl.b64 	%rd34, %rd33, 2;
	add.s64 	%rd35, %rd2, %rd34;
	ld.global.f32 	%f43, [%rd35];
	add.s64 	%rd36, %rd97, %rd4;
	shl.b64 	%rd37, %rd36, 2;
	add.s64 	%rd38, %rd1, %rd37;
	ld.global.f32 	%f44, [%rd38];
	fma.rn.f32 	%f45, %f43, %f44, %f72;
	add.s64 	%rd39, %rd97, 1;
	and.b64  	%rd40, %rd39, 4294967295;
	add.s64 	%rd41, %rd40, %rd3;
	shl.b64 	%rd42, %rd41, 2;
	add.s64 	%rd43, %rd2, %rd42;
	ld.global.f32 	%f46, [%rd43];
	add.s64 	%rd44, %rd40, %rd4;
	shl.b64 	%rd45, %rd44, 2;
	add.s64 	%rd46, %rd1, %rd45;
	ld.global.f32 	%f47, [%rd46];
	fma.rn.f32 	%f48, %f46, %f47, %f45;
	add.s64 	%rd47, %rd97, 2;
	and.b64  	%rd48, %rd47, 4294967295;
	add.s64 	%rd49, %rd48, %rd3;
	shl.b64 	%rd50, %rd49, 2;
	add.s64 	%rd51, %rd2, %rd50;
	ld.global.f32 	%f49, [%rd51];
	add.s64 	%rd52, %rd48, %rd4;
	shl.b64 	%rd53, %rd52, 2;
	add.s64 	%rd54, %rd1, %rd53;
	ld.global.f32 	%f50, [%rd54];
	fma.rn.f32 	%f51, %f49, %f50, %f48;
	add.s64 	%rd55, %rd97, 3;
	and.b64  	%rd56, %rd55, 4294967295;
	add.s64 	%rd57, %rd56, %rd3;
	shl.b64 	%rd58, %rd57, 2;
	add.s64 	%rd59, %rd2, %rd58;
	ld.global.f32 	%f52, [%rd59];
	add.s64 	%rd60, %rd56, %rd4;
	shl.b64 	%rd61, %rd60, 2;
	add.s64 	%rd62, %rd1, %rd61;
	ld.global.f32 	%f53, [%rd62];
	fma.rn.f32 	%f72, %f52, %f53, %f51;
	add.s64 	%rd63, %rd97, 4;
	and.b64  	%rd97, %rd63, 4294967295;
$L__BB0_7:
	setp.eq.s64 	%p6, %rd16, 0;
	@%p6 bra 	$L__BB0_12;
	setp.eq.s64 	%p7, %rd16, 1;
	@%p7 bra 	$L__BB0_10;
	add.s64 	%rd64, %rd97, %rd3;
	shl.b64 	%rd65, %rd64, 2;
	add.s64 	%rd66, %rd2, %rd65;
	ld.global.f32 	%f55, [%rd66];
	add.s64 	%rd67, %rd97, %rd4;
	shl.b64 	%rd68, %rd67, 2;
	add.s64 	%rd69, %rd1, %rd68;
	ld.global.f32 	%f56, [%rd69];
	fma.rn.f32 	%f57, %f55, %f56, %f72;
	add.s64 	%rd70, %rd97, 1;
	and.b64  	%rd71, %rd70, 4294967295;
	add.s64 	%rd72, %rd71, %rd3;
	shl.b64 	%rd73, %rd72, 2;
	add.s64 	%rd74, %rd2, %rd73;
	ld.global.f32 	%f58, [%rd74];
	add.s64 	%rd75, %rd71, %rd4;
	shl.b64 	%rd76, %rd75, 2;
	add.s64 	%rd77, %rd1, %rd76;
	ld.global.f32 	%f59, [%rd77];
	fma.rn.f32 	%f72, %f58, %f59, %f57;
	add.s64 	%rd78, %rd97, 2;
	and.b64  	%rd97, %rd78, 4294967295;
$L__BB0_10:
	and.b64  	%rd79, %rd23, 1;
	setp.eq.b64 	%p8, %rd79, 1;
	not.pred 	%p9, %p8;
	@%p9 bra 	$L__BB0_12;
	add.s64 	%rd80, %rd97, %rd3;
	shl.b64 	%rd81, %rd80, 2;
	add.s64 	%rd82, %rd2, %rd81;
	ld.global.f32 	%f60, [%rd82];
	add.s64 	%rd83, %rd97, %rd4;
	shl.b64 	%rd84, %rd83, 2;
	add.s64 	%rd85, %rd1, %rd84;
	ld.global.f32 	%f61, [%rd85];
	fma.rn.f32 	%f72, %f60, %f61, %f72;
$L__BB0_12:
	ld.param.u64 	%rd92, [_Z7gemm_v1PKffS0_fPfmmm_param_4];
	cvta.to.global.u64 	%rd86, %rd92;
	cvt.s64.s32 	%rd87, %r1;
	cvt.u64.u32 	%rd88, %r2;
	mad.lo.s64 	%rd89, %rd22, %rd87, %rd88;
	shl.b64 	%rd90, %rd89, 2;
	add.s64 	%rd91, %rd86, %rd90;
	ld.global.f32 	%f62, [%rd91];
	mul.f32 	%f63, %f14, %f62;
	fma.rn.f32 	%f64, %f13, %f72, %f63;
	st.global.f32 	[%rd91], %f64;
	ret;

}
	// .globl	_Z7gemm_v2PKffS0_fPfmmm
.visible .entry _Z7gemm_v2PKffS0_fPfmmm(
	.param .u64 .ptr .align 1 _Z7gemm_v2PKffS0_fPfmmm_param_0,
	.param .f32 _Z7gemm_v2PKffS0_fPfmmm_param_1,
	.param .u64 .ptr .align 1 _Z7gemm_v2PKffS0_fPfmmm_param_2,
	.param .f32 _Z7gemm_v2PKffS0_fPfmmm_param_3,
	.param .u64 .ptr .align 1 _Z7gemm_v2PKffS0_fPfmmm_param_4,
	.param .u64 _Z7gemm_v2PKffS0_fPfmmm_param_5,
	.param .u64 _Z7gemm_v2PKffS0_fPfmmm_param_6,
	.param .u64 _Z7gemm_v2PKffS0_fPfmmm_param_7
)
{


	ret;

}


// ===== COMPILED SASS (sm_100) =====

	.target	sm_100

	.elftype	@"ET_EXEC"


//--------------------- .note.nv.tkinfo           --------------------------
	.section	.note.nv.tkinfo,"",@"SHT_NOTE"
	.sectionflags	@"SHF_NOTE_NV_TKINFO"
	.tkinfo
        /*0018*/ 	.word	0x00000002
        /*0030*/ 	.string	""
        /*0030*/ 	.string	"ptxas"
        /*0030*/ 	.string	"Cuda compilation tools, release 13.0, V13.0.88"
        /*0030*/ 	.string	"Build cuda_13.0.r13.0/compiler.36424714_0"
        /*0030*/ 	.string	"-arch sm_100 -m 64 "



//--------------------- .note.nv.cuinfo           --------------------------
	.section	.note.nv.cuinfo,"",@"SHT_NOTE"
	.sectionflags	@"SHF_NOTE_NV_CUINFO"
        /*0018*/ 	.short	0x0002
        /*001a*/ 	.short	0x0064
        /*001c*/ 	.short	0x0082
	.zero		2


//--------------------- .nv.info                  --------------------------
	.section	.nv.info,"",@"SHT_CUDA_INFO"
	.align	4


	//----- nvinfo : EIATTR_REGCOUNT
	.align		4
        /*0000*/ 	.byte	0x04, 0x2f
        /*0002*/ 	.short	(.L_1 - .L_0)
	.align		4
.L_0:
        /*0004*/ 	.word	index@(_Z7gemm_v1PKffS0_fPfmmm)
        /*0008*/ 	.word	0x0000001f


	//----- nvinfo : EIATTR_FRAME_SIZE
	.align		4
.L_1:
        /*000c*/ 	.byte	0x04, 0x11
        /*000e*/ 	.short	(.L_3 - .L_2)
	.align		4
.L_2:
        /*0010*/ 	.word	index@(_Z7gemm_v1PKffS0_fPfmmm)
        /*0014*/ 	.word	0x00000000


	//----- nvinfo : EIATTR_REGCOUNT
	.align		4
.L_3:
        /*0018*/ 	.byte	0x04, 0x2f
        /*001a*/ 	.short	(.L_5 - .L_4)
	.align		4
.L_4:
        /*001c*/ 	.word	index@(_Z7gemm_v2PKffS0_fPfmmm)
        /*0020*/ 	.word	0x00000004


	//----- nvinfo : EIATTR_FRAME_SIZE
	.align		4
.L_5:
        /*0024*/ 	.byte	0x04, 0x11
        /*0026*/ 	.short	(.L_7 - .L_6)
	.align		4
.L_6:
        /*0028*/ 	.word	index@(_Z7gemm_v2PKffS0_fPfmmm)
        /*002c*/ 	.word	0x00000000


	//----- nvinfo : EIATTR_MIN_STACK_SIZE
	.align		4
.L_7:
        /*0030*/ 	.byte	0x04, 0x12
        /*0032*/ 	.short	(.L_9 - .L_8)
	.align		4
.L_8:
        /*0034*/ 	.word	index@(_Z7gemm_v2PKffS0_fPfmmm)
        /*0038*/ 	.word	0x00000000


	//----- nvinfo : EIATTR_MIN_STACK_SIZE
	.align		4
.L_9:
        /*003c*/ 	.byte	0x04, 0x12
        /*003e*/ 	.short	(.L_11 - .L_10)
	.align		4
.L_10:
        /*0040*/ 	.word	index@(_Z7gemm_v1PKffS0_fPfmmm)
        /*0044*/ 	.word	0x00000000
.L_11:


//--------------------- .nv.compat                --------------------------
	.section	.nv.compat,"",@"SHT_CUDA_COMPAT_INFO"
	.align	4
        /*0000*/ 	.byte	0x02, 0x09, 0x00, 0x00, 0x02, 0x02, 0x01, 0x00, 0x02, 0x05, 0x05, 0x00, 0x03, 0x07, 0x01, 0x01
        /*0010*/ 	.byte	0x02, 0x03, 0x00, 0x00, 0x02, 0x06, 0x01, 0x00, 0x04, 0x0b, 0x08, 0x00, 0x09, 0x00, 0x00, 0x00
        /*0020*/ 	.byte	0x00, 0x00, 0x00, 0x00


//--------------------- .nv.info._Z7gemm_v2PKffS0_fPfmmm --------------------------
	.section	.nv.info._Z7gemm_v2PKffS0_fPfmmm,"",@"SHT_CUDA_INFO"
	.sectionflags	@""
	.align	4


	//----- nvinfo : EIATTR_CUDA_API_VERSION
	.align		4
        /*0000*/ 	.byte	0x04, 0x37
        /*0002*/ 	.short	(.L_13 - .L_12)
.L_12:
        /*0004*/ 	.word	0x00000082


	//----- nvinfo : EIATTR_KPARAM_INFO
	.align		4
.L_13:
        /*0008*/ 	.byte	0x04, 0x17
        /*000a*/ 	.short	(.L_15 - .L_14)
.L_14:
        /*000c*/ 	.word	0x00000000
        /*0010*/ 	.short	0x0007
        /*0012*/ 	.short	0x0038
        /*0014*/ 	.byte	0x00, 0xf0, 0x21, 0x00


	//----- nvinfo : EIATTR_KPARAM_INFO
	.align		4
.L_15:
        /*0018*/ 	.byte	0x04, 0x17
        /*001a*/ 	.short	(.L_17 - .L_16)
.L_16:
        /*001c*/ 	.word	0x00000000
        /*0020*/ 	.short	0x0006
        /*0022*/ 	.short	0x0030
        /*0024*/ 	.byte	0x00, 0xf0, 0x21, 0x00


	//----- nvinfo : EIATTR_KPARAM_INFO
	.align		4
.L_17:
        /*0028*/ 	.byte	0x04, 0x17
        /*002a*/ 	.short	(.L_19 - .L_18)
.L_18:
        /*002c*/ 	.word	0x00000000
        /*0030*/ 	.short	0x0005
        /*0032*/ 	.short	0x0028
        /*0034*/ 	.byte	0x00, 0xf0, 0x21, 0x00


	//----- nvinfo : EIATTR_KPARAM_INFO
	.align		4
.L_19:
        /*0038*/ 	.byte	0x04, 0x17
        /*003a*/ 	.short	(.L_21 - .L_20)
.L_20:
        /*003c*/ 	.word	0x00000000
        /*0040*/ 	.short	0x0004
        /*0042*/ 	.short	0x0020
        /*0044*/ 	.byte	0x00, 0xf5, 0x21, 0x00


	//----- nvinfo : EIATTR_KPARAM_INFO
	.align		4
.L_21:
        /*0048*/ 	.byte	0x04, 0x17
        /*004a*/ 	.short	(.L_23 - .L_22)
.L_22:
        /*004c*/ 	.word	0x00000000
        /*0050*/ 	.short	0x0003
        /*0052*/ 	.short	0x0018
        /*0054*/ 	.byte	0x00, 0xf0, 0x11, 0x00


	//----- nvinfo : EIATTR_KPARAM_INFO
	.align		4
.L_23:
        /*0058*/ 	.byte	0x04, 0x17
        /*005a*/ 	.short	(.L_25 - .L_24)
.L_24:
        /*005c*/ 	.word	0x00000000
        /*0060*/ 	.short	0x0002
        /*0062*/ 	.short	0x0010
        /*0064*/ 	.byte	0x00, 0xf5, 0x21, 0x00


	//----- nvinfo : EIATTR_KPARAM_INFO
	.align		4
.L_25:
        /*0068*/ 	.byte	0x04, 0x17
        /*006a*/ 	.short	(.L_27 - .L_26)
.L_26:
        /*006c*/ 	.word	0x00000000
        /*0070*/ 	.short	0x0001
        /*0072*/ 	.short	0x0008
        /*0074*/ 	.byte	0x00, 0xf0, 0x11, 0x00


	//----- nvinfo : EIATTR_KPARAM_INFO
	.align		4
.L_27:
        /*0078*/ 	.byte	0x04, 0x17
        /*007a*/ 	.short	(.L_29 - .L_28)
.L_28:
        /*007c*/ 	.word	0x00000000
        /*0080*/ 	.short	0x0000
        /*0082*/ 	.short	0x0000
        /*0084*/ 	.byte	0x00, 0xf5, 0x21, 0x00


	//----- nvinfo : EIATTR_SPARSE_MMA_MASK
	.align		4
.L_29:
        /*0088*/ 	.byte	0x03, 0x50
        /*008a*/ 	.short	0x0000


	//----- nvinfo : EIATTR_MAXREG_COUNT
	.align		4
        /*008c*/ 	.byte	0x03, 0x1b
        /*008e*/ 	.short	0x00ff


	//----- nvinfo : EIATTR_MERCURY_ISA_VERSION
	.align		4
        /*0090*/ 	.byte	0x03, 0x5f
        /*0092*/ 	.short	0x0101


	//----- nvinfo : EIATTR_VRC_CTA_INIT_COUNT
	.align		4
        /*0094*/ 	.byte	0x02, 0x4a
	.zero		1
	.zero		1


	//----- nvinfo : EIATTR_EXIT_INSTR_OFFSETS
	.align		4
        /*0098*/ 	.byte	0x04, 0x1c
        /*009a*/ 	.short	(.L_31 - .L_30)


	//   ....[0]....
.L_30:
        /*009c*/ 	.word	0x00000010


	//----- nvinfo : EIATTR_CBANK_PARAM_SIZE
	.align		4
.L_31:
        /*00a0*/ 	.byte	0x03, 0x19
        /*00a2*/ 	.short	0x0040


	//----- nvinfo : EIATTR_PARAM_CBANK
	.align		4
        /*00a4*/ 	.byte	0x04, 0x0a
        /*00a6*/ 	.short	(.L_33 - .L_32)
	.align		4
.L_32:
        /*00a8*/ 	.word	index@(.nv.constant0._Z7gemm_v2PKffS0_fPfmmm)
        /*00ac*/ 	.short	0x0380
        /*00ae*/ 	.short	0x0040


	//----- nvinfo : EIATTR_SW_WAR
	.align		4
.L_33:
        /*00b0*/ 	.byte	0x04, 0x36
        /*00b2*/ 	.short	(.L_35 - .L_34)
.L_34:
        /*00b4*/ 	.word	0x00000008
.L_35:


//--------------------- .nv.info._Z7gemm_v1PKffS0_fPfmmm --------------------------
	.section	.nv.info._Z7gemm_v1PKffS0_fPfmmm,"",@"SHT_CUDA_INFO"
	.sectionflags	@""
	.align	4


	//----- nvinfo : EIATTR_CUDA_API_VERSION
	.align		4
        /*0000*/ 	.byte	0x04, 0x37
        /*0002*/ 	.short	(.L_37 - .L_36)
.L_36:
        /*0004*/ 	.word	0x00000082


	//----- nvinfo : EIATTR_KPARAM_INFO
	.align		4
.L_37:
        /*0008*/ 	.byte	0x04, 0x17
        /*000a*/ 	.short	(.L_39 - .L_38)
.L_38:
        /*000c*/ 	.word	0x00000000
        /*0010*/ 	.short	0x0007
        /*0012*/ 	.short	0x0038
        /*0014*/ 	.byte	0x00, 0xf0, 0x21, 0x00


	//----- nvinfo : EIATTR_KPARAM_INFO
	.align		4
.L_39:
        /*0018*/ 	.byte	0x04, 0x17
        /*001a*/ 	.short	(.L_41 - .L_40)
.L_40:
        /*001c*/ 	.word	0x00000000
        /*0020*/ 	.short	0x0006
        /*0022*/ 	.short	0x0030
        /*0024*/ 	.byte	0x00, 0xf0, 0x21, 0x00


	//----- nvinfo : EIATTR_KPARAM_INFO
	.align		4
.L_41:
        /*0028*/ 	.byte	0x04, 0x17
        /*002a*/ 	.short	(.L_43 - .L_42)
.L_42:
        /*002c*/ 	.word	0x00000000
        /*0030*/ 	.short	0x0005
        /*0032*/ 	.short	0x0028
        /*0034*/ 	.byte	0x00, 0xf0, 0x21, 0x00


	//----- nvinfo : EIATTR_KPARAM_INFO
	.align		4
.L_43:
        /*0038*/ 	.byte	0x04, 0x17
        /*003a*/ 	.short	(.L_45 - .L_44)
.L_44:
        /*003c*/ 	.word	0x00000000
        /*0040*/ 	.short	0x0004
        /*0042*/ 	.short	0x0020
        /*0044*/ 	.byte	0x00, 0xf5, 0x21, 0x00


	//----- nvinfo : EIATTR_KPARAM_INFO
	.align		4
.L_45:
        /*0048*/ 	.byte	0x04, 0x17
        /*004a*/ 	.short	(.L_47 - .L_46)
.L_46:
        /*004c*/ 	.word	0x00000000
        /*0050*/ 	.short	0x0003
        /*0052*/ 	.short	0x0018
        /*0054*/ 	.byte	0x00, 0xf0, 0x11, 0x00


	//----- nvinfo : EIATTR_KPARAM_INFO
	.align		4
.L_47:
        /*0058*/ 	.byte	0x04, 0x17
        /*005a*/ 	.short	(.L_49 - .L_48)
.L_48:
        /*005c*/ 	.word	0x00000000
        /*0060*/ 	.short	0x0002
        /*0062*/ 	.short	0x0010
        /*0064*/ 	.byte	0x00, 0xf5, 0x21, 0x00


	//----- nvinfo : EIATTR_KPARAM_INFO
	.align		4
.L_49:
        /*0068*/ 	.byte	0x04, 0x17
        /*006a*/ 	.short	(.L_51 - .L_50)
.L_50:
        /*006c*/ 	.word	0x00000000
        /*0070*/ 	.short	0x0001
        /*0072*/ 	.short	0x0008
        /*0074*/ 	.byte	0x00, 0xf0, 0x11, 0x00


	//----- nvinfo : EIATTR_KPARAM_INFO
	.align		4
.L_51:
        /*0078*/ 	.byte	0x04, 0x17
        /*007a*/ 	.short	(.L_53 - .L_52)
.L_52:
        /*007c*/ 	.word	0x00000000
        /*0080*/ 	.short	0x0000
        /*0082*/ 	.short	0x0000
        /*0084*/ 	.byte	0x00, 0xf5, 0x21, 0x00


	//----- nvinfo : EIATTR_SPARSE_MMA_MASK
	.align		4
.L_53:
        /*0088*/ 	.byte	0x03, 0x50
        /*008a*/ 	.short	0x0000


	//----- nvinfo : EIATTR_MAXREG_COUNT
	.align		4
        /*008c*/ 	.byte	0x03, 0x1b
        /*008e*/ 	.short	0x00ff


	//----- nvinfo : EIATTR_MERCURY_ISA_VERSION
	.align		4
        /*0090*/ 	.byte	0x03, 0x5f
        /*0092*/ 	.short	0x0101


	//----- nvinfo : EIATTR_VRC_CTA_INIT_COUNT
	.align		4
        /*0094*/ 	.byte	0x02, 0x4a
	.zero		1
	.zero		1


	//----- nvinfo : EIATTR_EXIT_INSTR_OFFSETS
	.align		4
        /*0098*/ 	.byte	0x04, 0x1c
        /*009a*/ 	.short	(.L_55 - .L_54)


	//   ....[0]....
.L_54:
        /*009c*/ 	.word	0x00000c70


	//----- nvinfo : EIATTR_CBANK_PARAM_SIZE
	.align		4
.L_55:
        /*00a0*/ 	.byte	0x03, 0x19
        /*00a2*/ 	.short	0x0040


	//----- nvinfo : EIATTR_PARAM_CBANK
	.align		4
        /*00a4*/ 	.byte	0x04, 0x0a
        /*00a6*/ 	.short	(.L_57 - .L_56)
	.align		4
.L_56:
        /*00a8*/ 	.word	index@(.nv.constant0._Z7gemm_v1PKffS0_fPfmmm)
        /*00ac*/ 	.short	0x0380
        /*00ae*/ 	.short	0x0040


	//----- nvinfo : EIATTR_SW_WAR
	.align		4
.L_57:
        /*00b0*/ 	.byte	0x04, 0x36
        /*00b2*/ 	.short	(.L_59 - .L_58)
.L_58:
        /*00b4*/ 	.word	0x00000008
.L_59:


//--------------------- .nv.callgraph             --------------------------
	.section	.nv.callgraph,"",@"SHT_CUDA_CALLGRAPH"
	.align	4
	.sectionentsize	8
	.align		4
        /*0000*/ 	.word	0x00000000
	.align		4
        /*0004*/ 	.word	0xffffffff
	.align		4
        /*0008*/ 	.word	0x00000000
	.align		4
        /*000c*/ 	.word	0xfffffffe
	.align		4
        /*0010*/ 	.word	0x00000000
	.align		4
        /*0014*/ 	.word	0xfffffffd
	.align		4
        /*0018*/ 	.word	0x00000000
	.align		4
        /*001c*/ 	.word	0xfffffffc


//--------------------- .text._Z7gemm_v2PKffS0_fPfmmm --------------------------
	.section	.text._Z7gemm_v2PKffS0_fPfmmm,"ax",@progbits
	.align	128
        .global         _Z7gemm_v2PKffS0_fPfmmm
        .type           _Z7gemm_v2PKffS0_fPfmmm,@function
        .size           _Z7gemm_v2PKffS0_fPfmmm,(.L_x_7 - _Z7gemm_v2PKffS0_fPfmmm)
        .other          _Z7gemm_v2PKffS0_fPfmmm,@"STO_CUDA_ENTRY STV_DEFAULT"
_Z7gemm_v2PKffS0_fPfmmm:
.text._Z7gemm_v2PKffS0_fPfmmm:
[----:B------:R-:W-:Y:S01]  /*0000*/  LDC R1, c[0x0][0x37c] ;  /* 0x0000df00ff017b82 */ /* 0x000fe20000000800 */
[----:B------:R-:W-:Y:S05]  /*0010*/  EXIT ;  /* 0x000000000000794d */ /* 0x000fea0003800000 */
.L_x_0:
[----:B------:R-:W-:-:S00]  /*0020*/  BRA `(.L_x_0) ;  /* 0xfffffffc00fc7947 */ /* 0x000fc0000383ffff */
[----:B------:R-:W-:-:S00]  /*0030*/  NOP ;  /* 0x0000000000007918 */ /* 0x000fc00000000000 */
        /* <DEDUP_REMOVED lines=12> */
.L_x_7:


//--------------------- .text._Z7gemm_v1PKffS0_fPfmmm --------------------------
	.section	.text._Z7gemm_v1PKffS0_fPfmmm,"ax",@progbits
	.align	128
        .global         _Z7gemm_v1PKffS0_fPfmmm
        .type           _Z7gemm_v1PKffS0_fPfmmm,@function
        .size           _Z7gemm_v1PKffS0_fPfmmm,(.L_x_8 - _Z7gemm_v1PKffS0_fPfmmm)
        .other          _Z7gemm_v1PKffS0_fPfmmm,@"STO_CUDA_ENTRY STV_DEFAULT"
_Z7gemm_v1PKffS0_fPfmmm:
.text._Z7gemm_v1PKffS0_fPfmmm:
[----:B------:R-:W-:Y:S01]  /*0000*/  LDC R1, c[0x0][0x37c] ;  /* 0x0000df00ff017b82 */ /* 0x000fe20000000800 */
[----:B------:R-:W0:Y:S01]  /*0010*/  LDCU.64 UR8, c[0x0][0x3b8] ;  /* 0x00007700ff0877ac */ /* 0x000e220008000a00 */
[----:B------:R-:W1:Y:S01]  /*0020*/  S2R R2, SR_CTAID.X ;  /* 0x0000000000027919 */ /* 0x000e620000002500 */
[----:B------:R-:W-:Y:S01]  /*0030*/  IMAD.MOV.U32 R0, RZ, RZ, RZ ;  /* 0x000000ffff007224 */ /* 0x000fe200078e00ff */
[----:B------:R-:W1:Y:S01]  /*0040*/  LDCU UR4, c[0x0][0x360] ;  /* 0x00006c00ff0477ac */ /* 0x000e620008000800 */
[----:B------:R-:W1:Y:S01]  /*0050*/  S2R R9, SR_TID.X ;  /* 0x0000000000097919 */ /* 0x000e620000002100 */
[----:B------:R-:W2:Y:S01]  /*0060*/  LDCU UR5, c[0x0][0x364] ;  /* 0x00006c80ff0577ac */ /* 0x000ea20008000800 */
[----:B------:R-:W2:Y:S01]  /*0070*/  S2R R8, SR_CTAID.Y ;  /* 0x0000000000087919 */ /* 0x000ea20000002600 */
[----:B------:R-:W3:Y:S01]  /*0080*/  LDCU.64 UR10, c[0x0][0x358] ;  /* 0x00006b00ff0a77ac */ /* 0x000ee20008000a00 */
[----:B0-----:R-:W-:-:S04]  /*0090*/  UISETP.NE.U32.AND UP0, UPT, UR8, URZ, UPT ;  /* 0x000000ff0800728c */ /* 0x001fc8000bf05070 */
[----:B------:R-:W-:Y:S01]  /*00a0*/  UISETP.NE.AND.EX UP0, UPT, UR9, URZ, UPT, UP0 ;  /* 0x000000ff0900728c */ /* 0x000fe2000bf05300 */
[--C-:B-1----:R-:W-:Y:S02]  /*00b0*/  IMAD R2, R2, UR4, R9.reuse ;  /* 0x0000000402027c24 */ /* 0x102fe4000f8e0209 */
[----:B--2---:R-:W-:-:S06]  /*00c0*/  IMAD R8, R8, UR5, R9 ;  /* 0x0000000508087c24 */ /* 0x004fcc000f8e0209 */
[----:B---3--:R-:W-:Y:S05]  /*00d0*/  BRA.U !UP0, `(.L_x_1) ;  /* 0x0000000908a87547 */ /* 0x008fea000b800000 */
[----:B------:R-:W-:Y:S01]  /*00e0*/  UISETP.GE.U32.AND UP1, UPT, UR8, 0x8, UPT ;  /* 0x000000080800788c */ /* 0x000fe2000bf26070 */
[----:B------:R-:W-:Y:S01]  /*00f0*/  SHF.R.S32.HI R0, RZ, 0x1f, R2 ;  /* 0x0000001fff007819 */ /* 0x000fe20000011402 */
[----:B------:R-:W-:Y:S02]  /*0100*/  ULOP3.LUT UR12, UR8, 0x7, URZ, 0xc0, !UPT ;  /* 0x00000007080c7892 */ /* 0x000fe4000f8ec0ff */
[----:B------:R-:W-:Y:S01]  /*0110*/  IMAD.WIDE.U32 R26, R2, UR8, RZ ;  /* 0x00000008021a7c25 */ /* 0x000fe2000f8e00ff */
[----:B------:R-:W-:Y:S02]  /*0120*/  UISETP.GE.U32.AND.EX UP1, UPT, UR9, URZ, UPT, UP1 ;  /* 0x000000ff0900728c */ /* 0x000fe4000bf26110 */
[----:B------:R-:W-:Y:S01]  /*0130*/  UISETP.NE.U32.AND UP0, UPT, UR12, URZ, UPT ;  /* 0x000000ff0c00728c */ /* 0x000fe2000bf05070 */
[----:B------:R-:W-:Y:S01]  /*0140*/  IMAD R3, R0, UR8, RZ ;  /* 0x0000000800037c24 */ /* 0x000fe2000f8e02ff */
[----:B------:R-:W-:Y:S01]  /*0150*/  UMOV UR4, URZ ;  /* 0x000000ff00047c82 */ /* 0x000fe20008000000 */
[----:B------:R-:W-:Y:S01]  /*0160*/  IMAD.WIDE.U32 R10, R8, UR8, RZ ;  /* 0x00000008080a7c25 */ /* 0x000fe2000f8e00ff */
[----:B------:R-:W-:Y:S01]  /*0170*/  UISETP.NE.AND.EX UP0, UPT, URZ, URZ, UPT, UP0 ;  /* 0x000000ffff00728c */ /* 0x000fe2000bf05300 */
[----:B------:R-:W-:-:S02]  /*0180*/  UMOV UR5, URZ ;  /* 0x000000ff00057c82 */ /* 0x000fc40008000000 */
[----:B------:R-:W-:Y:S02]  /*0190*/  IMAD R5, R2, UR9, R3 ;  /* 0x0000000902057c24 */ /* 0x000fe4000f8e0203 */
[----:B------:R-:W-:Y:S02]  /*01a0*/  IMAD.MOV.U32 R0, RZ, RZ, RZ ;  /* 0x000000ffff007224 */ /* 0x000fe400078e00ff */
[----:B------:R-:W-:Y:S02]  /*01b0*/  IMAD R3, R8, UR9, R11 ;  /* 0x0000000908037c24 */ /* 0x000fe4000f8e020b */
[----:B------:R-:W-:Y:S01]  /*01c0*/  IMAD.IADD R4, R27, 0x1, R5 ;  /* 0x000000011b047824 */ /* 0x000fe200078e0205 */
[----:B------:R-:W-:Y:S06]  /*01d0*/  BRA.U !UP1, `(.L_x_2) ;  /* 0x0000000109c07547 */ /* 0x000fec000b800000 */
[----:B------:R-:W0:Y:S01]  /*01e0*/  LDCU.64 UR6, c[0x0][0x390] ;  /* 0x00007200ff0677ac */ /* 0x000e220008000a00 */
[----:B------:R-:W-:Y:S01]  /*01f0*/  IMAD.MOV.U32 R0, RZ, RZ, RZ ;  /* 0x000000ffff007224 */ /* 0x000fe200078e00ff */
[----:B------:R-:W1:Y:S01]  /*0200*/  LDCU.64 UR14, c[0x0][0x380] ;  /* 0x00007000ff0e77ac */ /* 0x000e620008000a00 */
[----:B------:R-:W2:Y:S01]  /*0210*/  LDCU UR5, c[0x0][0x3bc] ;  /* 0x00007780ff0577ac */ /* 0x000ea20008000800 */
[----:B------:R-:W-:Y:S01]  /*0220*/  ULOP3.LUT UR4, UR8, 0xfffffff8, URZ, 0xc0, !UPT ;  /* 0xfffffff808047892 */ /* 0x000fe2000f8ec0ff */
[----:B0-----:R-:W-:-:S06]  /*0230*/  LEA R6, P0, R10, UR6, 0x2 ;  /* 0x000000060a067c11 */ /* 0x001fcc000f8010ff */
[----:B------:R-:W-:Y:S01]  /*0240*/  UMOV UR6, UR4 ;  /* 0x0000000400067c82 */ /* 0x000fe20008000000 */
[----:B-1----:R-:W-:Y:S02]  /*0250*/  LEA R12, P2, R26, UR14, 0x2 ;  /* 0x0000000e1a0c7c11 */ /* 0x002fe4000f8410ff */
[----:B------:R-:W-:Y:S02]  /*0260*/  IADD3 R6, P1, PT, R6, 0x10, RZ ;  /* 0x0000001006067810 */ /* 0x000fe40007f3e0ff */
[----:B------:R-:W-:Y:S02]  /*0270*/  IADD3 R12, P3, PT, R12, 0x10, RZ ;  /* 0x000000100c0c7810 */ /* 0x000fe40007f7e0ff */
[----:B------:R-:W-:Y:S01]  /*0280*/  LEA.HI.X R7, R10, UR7, R3, 0x2, P0 ;  /* 0x000000070a077c11 */ /* 0x000fe200080f1403 */
[----:B--2---:R-:W-:Y:S01]  /*0290*/  UMOV UR7, UR5 ;  /* 0x0000000500077c82 */ /* 0x004fe20008000000 */
[----:B------:R-:W-:-:S03]  /*02a0*/  LEA.HI.X R13, R26, UR15, R4, 0x2, P2 ;  /* 0x0000000f1a0d7c11 */ /* 0x000fc600090f1404 */
[----:B------:R-:W-:Y:S02]  /*02b0*/  IMAD.X R7, RZ, RZ, R7, P1 ;  /* 0x000000ffff077224 */ /* 0x000fe400008e0607 */
[----:B------:R-:W-:-:S07]  /*02c0*/  IMAD.X R13, RZ, RZ, R13, P3 ;  /* 0x000000ffff0d7224 */ /* 0x000fce00018e060d */
.L_x_3:
[----:B------:R-:W2:Y:S04]  /*02d0*/  LDG.E R21, desc[UR10][R12.64+-0x10] ;  /* 0xfffff00a0c157981 */ /* 0x000ea8000c1e1900 */
[----:B------:R-:W2:Y:S04]  /*02e0*/  LDG.E R22, desc[UR10][R6.64+-0x10] ;  /* 0xfffff00a06167981 */ /* 0x000ea8000c1e1900 */
[----:B------:R-:W3:Y:S04]  /*02f0*/  LDG.E R23, desc[UR10][R12.64+-0xc] ;  /* 0xfffff40a0c177981 */ /* 0x000ee8000c1e1900 */
[----:B------:R-:W3:Y:S04]  /*0300*/  LDG.E R24, desc[UR10][R6.64+-0xc] ;  /* 0xfffff40a06187981 */ /* 0x000ee8000c1e1900 */
[----:B------:R-:W4:Y:S04]  /*0310*/  LDG.E R5, desc[UR10][R12.64+-0x8] ;  /* 0xfffff80a0c057981 */ /* 0x000f28000c1e1900 */
[----:B------:R-:W4:Y:S04]  /*0320*/  LDG.E R14, desc[UR10][R6.64+-0x8] ;  /* 0xfffff80a060e7981 */ /* 0x000f28000c1e1900 */
[----:B------:R-:W5:Y:S04]  /*0330*/  LDG.E R15, desc[UR10][R12.64+-0x4] ;  /* 0xfffffc0a0c0f7981 */ /* 0x000f68000c1e1900 */
[----:B------:R-:W5:Y:S04]  /*0340*/  LDG.E R16, desc[UR10][R6.64+-0x4] ;  /* 0xfffffc0a06107981 */ /* 0x000f68000c1e1900 */
[----:B------:R-:W5:Y:S04]  /*0350*/  LDG.E R17, desc[UR10][R12.64] ;  /* 0x0000000a0c117981 */ /* 0x000f68000c1e1900 */
[----:B------:R-:W5:Y:S04]  /*0360*/  LDG.E R18, desc[UR10][R6.64] ;  /* 0x0000000a06127981 */ /* 0x000f68000c1e1900 */
[----:B------:R-:W5:Y:S04]  /*0370*/  LDG.E R19, desc[UR10][R12.64+0x4] ;  /* 0x0000040a0c137981 */ /* 0x000f68000c1e1900 */
[----:B------:R-:W5:Y:S01]  /*0380*/  LDG.E R20, desc[UR10][R6.64+0x4] ;  /* 0x0000040a06147981 */ /* 0x000f62000c1e1900 */
[----:B--2---:R-:W-:-:S03]  /*0390*/  FFMA R22, R21, R22, R0 ;  /* 0x0000001615167223 */ /* 0x004fc60000000000 */
[----:B------:R-:W2:Y:S04]  /*03a0*/  LDG.E R21, desc[UR10][R12.64+0x8] ;  /* 0x0000080a0c157981 */ /* 0x000ea8000c1e1900 */
[----:B------:R-:W2:Y:S01]  /*03b0*/  LDG.E R0, desc[UR10][R6.64+0x8] ;  /* 0x0000080a06007981 */ /* 0x000ea2000c1e1900 */
[----:B---3--:R-:W-:-:S03]  /*03c0*/  FFMA R24, R23, R24, R22 ;  /* 0x0000001817187223 */ /* 0x008fc60000000016 */
[----:B------:R0:W3:Y:S04]  /*03d0*/  LDG.E R22, desc[UR10][R12.64+0xc] ;  /* 0x00000c0a0c167981 */ /* 0x0000e8000c1e1900 */
[----:B------:R1:W3:Y:S01]  /*03e0*/  LDG.E R23, desc[UR10][R6.64+0xc] ;  /* 0x00000c0a06177981 */ /* 0x0002e2000c1e1900 */
[----:B------:R-:W-:Y:S01]  /*03f0*/  UIADD3 UR6, UP1, UPT, UR6, -0x8, URZ ;  /* 0xfffffff806067890 */ /* 0x000fe2000ff3e0ff */
[----:B----4-:R-:W-:-:S03]  /*0400*/  FFMA R14, R5, R14, R24 ;  /* 0x0000000e050e7223 */ /* 0x010fc60000000018 */
[----:B------:R-:W-:Y:S01]  /*0410*/  UIADD3.X UR7, UPT, UPT, UR7, -0x1, URZ, UP1, !UPT ;  /* 0xffffffff07077890 */ /* 0x000fe20008ffe4ff */
[----:B0-----:R-:W-:Y:S01]  /*0420*/  IADD3 R12, P1, PT, R12, 0x20, RZ ;  /* 0x000000200c0c7810 */ /* 0x001fe20007f3e0ff */
[----:B------:R-:W-:Y:S01]  /*0430*/  UISETP.NE.U32.AND UP1, UPT, UR6, URZ, UPT ;  /* 0x000000ff0600728c */ /* 0x000fe2000bf25070 */
[----:B-----5:R-:W-:-:S03]  /*0440*/  FFMA R14, R15, R16, R14 ;  /* 0x000000100f0e7223 */ /* 0x020fc6000000000e */
[----:B------:R-:W-:Y:S01]  /*0450*/  UISETP.NE.AND.EX UP1, UPT, UR7, URZ, UPT, UP1 ;  /* 0x000000ff0700728c */ /* 0x000fe2000bf25310 */
[----:B-1----:R-:W-:Y:S01]  /*0460*/  IADD3 R6, P0, PT, R6, 0x20, RZ ;  /* 0x0000002006067810 */ /* 0x002fe20007f1e0ff */
[----:B------:R-:W-:-:S04]  /*0470*/  IMAD.X R13, RZ, RZ, R13, P1 ;  /* 0x000000ffff0d7224 */ /* 0x000fc800008e060d */
[----:B------:R-:W-:Y:S02]  /*0480*/  IMAD.X R7, RZ, RZ, R7, P0 ;  /* 0x000000ffff077224 */ /* 0x000fe400000e0607 */
[----:B------:R-:W-:-:S04]  /*0490*/  FFMA R14, R17, R18, R14 ;  /* 0x00000012110e7223 */ /* 0x000fc8000000000e */
[----:B------:R-:W-:-:S04]  /*04a0*/  FFMA R14, R19, R20, R14 ;  /* 0x00000014130e7223 */ /* 0x000fc8000000000e */
[----:B--2---:R-:W-:-:S04]  /*04b0*/  FFMA R21, R21, R0, R14 ;  /* 0x0000000015157223 */ /* 0x004fc8000000000e */
[----:B---3--:R-:W-:Y:S01]  /*04c0*/  FFMA R0, R22, R23, R21 ;  /* 0x0000001716007223 */ /* 0x008fe20000000015 */
[----:B------:R-:W-:Y:S06]  /*04d0*/  BRA.U UP1, `(.L_x_3) ;  /* 0xfffffffd017c7547 */ /* 0x000fec000b83ffff */
.L_x_2:
[----:B------:R-:W-:Y:S05]  /*04e0*/  BRA.U !UP0, `(.L_x_1) ;  /* 0x0000000508a47547 */ /* 0x000fea000b800000 */
[----:B------:R-:W-:Y:S02]  /*04f0*/  UISETP.GE.U32.AND UP1, UPT, UR12, 0x4, UPT ;  /* 0x000000040c00788c */ /* 0x000fe4000bf26070 */
[----:B------:R-:W-:Y:S02]  /*0500*/  ULOP3.LUT UR9, UR8, 0x3, URZ, 0xc0, !UPT ;  /* 0x0000000308097892 */ /* 0x000fe4000f8ec0ff */
[----:B------:R-:W-:Y:S02]  /*0510*/  UISETP.GE.U32.AND.EX UP1, UPT, URZ, URZ, UPT, UP1 ;  /* 0x000000ffff00728c */ /* 0x000fe4000bf26110 */
[----:B------:R-:W-:-:S04]  /*0520*/  UISETP.NE.U32.AND UP0, UPT, UR9, URZ, UPT ;  /* 0x000000ff0900728c */ /* 0x000fc8000bf05070 */
[----:B------:R-:W-:-:S03]  /*0530*/  UISETP.NE.AND.EX UP0, UPT, URZ, URZ, UPT, UP0 ;  /* 0x000000ffff00728c */ /* 0x000fc6000bf05300 */
[----:B------:R-:W-:Y:S08]  /*0540*/  BRA.U !UP1, `(.L_x_4) ;  /* 0x0000000109cc7547 */ /* 0x000ff0000b800000 */
[----:B------:R-:W0:Y:S01]  /*0550*/  LDCU.64 UR12, c[0x0][0x380] ;  /* 0x00007000ff0c77ac */ /* 0x000e220008000a00 */
[----:B------:R-:W-:Y:S02]  /*0560*/  IADD3 R7, P0, PT, R26, UR4, RZ ;  /* 0x000000041a077c10 */ /* 0x000fe4000ff1e0ff */
[----:B------:R-:W-:Y:S01]  /*0570*/  IADD3 R5, P1, PT, R10, UR4, RZ ;  /* 0x000000040a057c10 */ /* 0x000fe2000ff3e0ff */
[----:B------:R-:W1:Y:S01]  /*0580*/  LDCU.64 UR14, c[0x0][0x390] ;  /* 0x00007200ff0e77ac */ /* 0x000e620008000a00 */
[----:B------:R-:W-:Y:S02]  /*0590*/  IADD3.X R16, PT, PT, R4, UR5, RZ, P0, !PT ;  /* 0x0000000504107c10 */ /* 0x000fe400087fe4ff */
[----:B------:R-:W-:Y:S01]  /*05a0*/  IADD3.X R6, PT, PT, R3, UR5, RZ, P1, !PT ;  /* 0x0000000503067c10 */ /* 0x000fe20008ffe4ff */
[----:B------:R-:W-:Y:S02]  /*05b0*/  UIADD3 UR6, UPT, UPT, UR4, 0x2, URZ ;  /* 0x0000000204067890 */ /* 0x000fe4000fffe0ff */
[----:B------:R-:W-:-:S02]  /*05c0*/  UIADD3 UR7, UPT, UPT, UR4, 0x1, URZ ;  /* 0x0000000104077890 */ /* 0x000fc4000fffe0ff */
[----:B------:R-:W-:Y:S01]  /*05d0*/  UIADD3 UR5, UPT, UPT, UR4, 0x3, URZ ;  /* 0x0000000304057890 */ /* 0x000fe2000fffe0ff */
[----:B0-----:R-:W-:Y:S02]  /*05e0*/  LEA R12, P0, R7, UR12, 0x2 ;  /* 0x0000000c070c7c11 */ /* 0x001fe4000f8010ff */
[----:B-1----:R-:W-:Y:S02]  /*05f0*/  LEA R14, P1, R5, UR14, 0x2 ;  /* 0x0000000e050e7c11 */ /* 0x002fe4000f8210ff */
[----:B------:R-:W-:Y:S02]  /*0600*/  LEA.HI.X R13, R7, UR13, R16, 0x2, P0 ;  /* 0x0000000d070d7c11 */ /* 0x000fe400080f1410 */
[----:B------:R-:W-:Y:S02]  /*0610*/  LEA.HI.X R15, R5, UR15, R6, 0x2, P1 ;  /* 0x0000000f050f7c11 */ /* 0x000fe400088f1406 */
[C---:B------:R-:W-:Y:S02]  /*0620*/  IADD3 R7, P0, PT, R26.reuse, UR6, RZ ;  /* 0x000000061a077c10 */ /* 0x040fe4000ff1e0ff */
[----:B------:R-:W-:Y:S01]  /*0630*/  IADD3 R5, P2, PT, R26, UR7, RZ ;  /* 0x000000071a057c10 */ /* 0x000fe2000ff5e0ff */
[----:B------:R-:W2:Y:S01]  /*0640*/  LDG.E R13, desc[UR10][R12.64] ;  /* 0x0000000a0c0d7981 */ /* 0x000ea2000c1e1900 */
[C---:B------:R-:W-:Y:S01]  /*0650*/  IADD3 R23, P1, PT, R10.reuse, UR6, RZ ;  /* 0x000000060a177c10 */ /* 0x040fe2000ff3e0ff */
[--C-:B------:R-:W-:Y:S01]  /*0660*/  IMAD.X R21, RZ, RZ, R4.reuse, P0 ;  /* 0x000000ffff157224 */ /* 0x100fe200000e0604 */
[----:B------:R-:W-:Y:S01]  /*0670*/  IADD3 R6, P3, PT, R10, UR7, RZ ;  /* 0x000000070a067c10 */ /* 0x000fe2000ff7e0ff */
[----:B------:R-:W-:Y:S01]  /*0680*/  IMAD.X R17, RZ, RZ, R4, P2 ;  /* 0x000000ffff117224 */ /* 0x000fe200010e0604 */
[----:B------:R-:W-:Y:S01]  /*0690*/  LEA R20, P0, R7, UR12, 0x2 ;  /* 0x0000000c07147c11 */ /* 0x000fe2000f8010ff */
[--C-:B------:R-:W-:Y:S01]  /*06a0*/  IMAD.X R24, RZ, RZ, R3.reuse, P1 ;  /* 0x000000ffff187224 */ /* 0x100fe200008e0603 */
[----:B------:R-:W-:Y:S01]  /*06b0*/  LEA R16, P2, R5, UR12, 0x2 ;  /* 0x0000000c05107c11 */ /* 0x000fe2000f8410ff */
[----:B------:R-:W-:Y:S01]  /*06c0*/  IMAD.X R19, RZ, RZ, R3, P3 ;  /* 0x000000ffff137224 */ /* 0x000fe200018e0603 */
[----:B------:R-:W-:Y:S01]  /*06d0*/  LEA R22, P1, R23, UR14, 0x2 ;  /* 0x0000000e17167c11 */ /* 0x000fe2000f8210ff */
[----:B------:R-:W2:Y:S01]  /*06e0*/  LDG.E R14, desc[UR10][R14.64] ;  /* 0x0000000a0e0e7981 */ /* 0x000ea2000c1e1900 */
[----:B------:R-:W-:-:S02]  /*06f0*/  LEA R18, P3, R6, UR14, 0x2 ;  /* 0x0000000e06127c11 */ /* 0x000fc4000f8610ff */
[----:B------:R-:W-:Y:S02]  /*0700*/  LEA.HI.X R21, R7, UR13, R21, 0x2, P0 ;  /* 0x0000000d07157c11 */ /* 0x000fe400080f1415 */
[----:B------:R-:W-:Y:S02]  /*0710*/  LEA.HI.X R17, R5, UR13, R17, 0x2, P2 ;  /* 0x0000000d05117c11 */ /* 0x000fe400090f1411 */
[----:B------:R-:W-:Y:S01]  /*0720*/  LEA.HI.X R23, R23, UR15, R24, 0x2, P1 ;  /* 0x0000000f17177c11 */ /* 0x000fe200088f1418 */
[----:B------:R-:W3:Y:S01]  /*0730*/  LDG.E R20, desc[UR10][R20.64] ;  /* 0x0000000a14147981 */ /* 0x000ee2000c1e1900 */
[----:B------:R-:W-:Y:S02]  /*0740*/  IADD3 R7, P0, PT, R26, UR5, RZ ;  /* 0x000000051a077c10 */ /* 0x000fe4000ff1e0ff */
[----:B------:R-:W-:Y:S01]  /*0750*/  IADD3 R5, P1, PT, R10, UR5, RZ ;  /* 0x000000050a057c10 */ /* 0x000fe2000ff3e0ff */
[----:B------:R-:W4:Y:S01]  /*0760*/  LDG.E R16, desc[UR10][R16.64] ;  /* 0x0000000a10107981 */ /* 0x000f22000c1e1900 */
[----:B------:R-:W-:Y:S01]  /*0770*/  LEA.HI.X R19, R6, UR15, R19, 0x2, P3 ;  /* 0x0000000f06137c11 */ /* 0x000fe200098f1413 */
[----:B------:R-:W-:Y:S01]  /*0780*/  IMAD.X R25, RZ, RZ, R4, P0 ;  /* 0x000000ffff197224 */ /* 0x000fe200000e0604 */
[----:B------:R-:W-:Y:S01]  /*0790*/  LEA R6, P0, R7, UR12, 0x2 ;  /* 0x0000000c07067c11 */ /* 0x000fe2000f8010ff */
[----:B------:R-:W-:Y:S01]  /*07a0*/  IMAD.X R28, RZ, RZ, R3, P1 ;  /* 0x000000ffff1c7224 */ /* 0x000fe200008e0603 */
[----:B------:R-:W-:Y:S01]  /*07b0*/  LEA R24, P1, R5, UR14, 0x2 ;  /* 0x0000000e05187c11 */ /* 0x000fe2000f8210ff */
[----:B------:R-:W4:Y:S01]  /*07c0*/  LDG.E R18, desc[UR10][R18.64] ;  /* 0x0000000a12127981 */ /* 0x000f22000c1e1900 */
[----:B------:R-:W-:-:S02]  /*07d0*/  LEA.HI.X R7, R7, UR13, R25, 0x2, P0 ;  /* 0x0000000d07077c11 */ /* 0x000fc400080f1419 */
[----:B------:R-:W-:Y:S01]  /*07e0*/  LEA.HI.X R25, R5, UR15, R28, 0x2, P1 ;  /* 0x0000000f05197c11 */ /* 0x000fe200088f141c */
[----:B------:R-:W3:Y:S04]  /*07f0*/  LDG.E R22, desc[UR10][R22.64] ;  /* 0x0000000a16167981 */ /* 0x000ee8000c1e1900 */
[----:B------:R-:W5:Y:S04]  /*0800*/  LDG.E R6, desc[UR10][R6.64] ;  /* 0x0000000a06067981 */ /* 0x000f68000c1e1900 */
[----:B------:R-:W5:Y:S01]  /*0810*/  LDG.E R24, desc[UR10][R24.64] ;  /* 0x0000000a18187981 */ /* 0x000f62000c1e1900 */
[----:B------:R-:W-:Y:S01]  /*0820*/  UIADD3 UR4, UPT, UPT, UR4, 0x4, URZ ;  /* 0x0000000404047890 */ /* 0x000fe2000fffe0ff */
[----:B------:R-:W-:Y:S01]  /*0830*/  UMOV UR5, URZ ;  /* 0x000000ff00057c82 */ /* 0x000fe20008000000 */
[----:B--2---:R-:W-:-:S04]  /*0840*/  FFMA R13, R13, R14, R0 ;  /* 0x0000000e0d0d7223 */ /* 0x004fc80000000000 */
[----:B----4-:R-:W-:-:S04]  /*0850*/  FFMA R13, R16, R18, R13 ;  /* 0x00000012100d7223 */ /* 0x010fc8000000000d */
[----:B---3--:R-:W-:-:S04]  /*0860*/  FFMA R13, R20, R22, R13 ;  /* 0x00000016140d7223 */ /* 0x008fc8000000000d */
[----:B-----5:R-:W-:-:S07]  /*0870*/  FFMA R0, R6, R24, R13 ;  /* 0x0000001806007223 */ /* 0x020fce000000000d */
.L_x_4:
[----:B------:R-:W-:Y:S05]  /*0880*/  BRA.U !UP0, `(.L_x_1) ;  /* 0x0000000108bc7547 */ /* 0x000fea000b800000 */
[----:B------:R-:W-:Y:S02]  /*0890*/  UISETP.NE.U32.AND UP1, UPT, UR9, 0x1, UPT ;  /* 0x000000010900788c */ /* 0x000fe4000bf25070 */
[----:B------:R-:W-:Y:S02]  /*08a0*/  ULOP3.LUT UR6, UR8, 0x1, URZ, 0xc0, !UPT ;  /* 0x0000000108067892 */ /* 0x000fe4000f8ec0ff */
[----:B------:R-:W-:Y:S02]  /*08b0*/  UISETP.NE.AND.EX UP1, UPT, URZ, URZ, UPT, UP1 ;  /* 0x000000ffff00728c */ /* 0x000fe4000bf25310 */
[----:B------:R-:W-:-:S04]  /*08c0*/  UISETP.NE.U32.AND UP0, UPT, UR6, 0x1, UPT ;  /* 0x000000010600788c */ /* 0x000fc8000bf05070 */
[----:B------:R-:W-:-:S03]  /*08d0*/  UISETP.NE.U32.AND.EX UP0, UPT, URZ, URZ, UPT, UP0 ;  /* 0x000000ffff00728c */ /* 0x000fc6000bf05100 */
[----:B------:R-:W-:Y:S08]  /*08e0*/  BRA.U !UP1, `(.L_x_5) ;  /* 0x00000001096c7547 */ /* 0x000ff0000b800000 */
[----:B------:R-:W0:Y:S01]  /*08f0*/  LDCU.64 UR6, c[0x0][0x380] ;  /* 0x00007000ff0677ac */ /* 0x000e220008000a00 */
[----:B------:R-:W-:Y:S02]  /*0900*/  IADD3 R5, P0, PT, R26, UR4, RZ ;  /* 0x000000041a057c10 */ /* 0x000fe4000ff1e0ff */
[----:B------:R-:W-:Y:S01]  /*0910*/  IADD3 R13, P1, PT, R10, UR4, RZ ;  /* 0x000000040a0d7c10 */ /* 0x000fe2000ff3e0ff */
[----:B------:R-:W1:Y:S01]  /*0920*/  LDCU.64 UR8, c[0x0][0x390] ;  /* 0x00007200ff0877ac */ /* 0x000e620008000a00 */
[----:B------:R-:W-:Y:S02]  /*0930*/  IADD3.X R12, PT, PT, R4, UR5, RZ, P0, !PT ;  /* 0x00000005040c7c10 */ /* 0x000fe400087fe4ff */
[----:B------:R-:W-:Y:S01]  /*0940*/  IADD3.X R18, PT, PT, R3, UR5, RZ, P1, !PT ;  /* 0x0000000503127c10 */ /* 0x000fe20008ffe4ff */
[----:B------:R-:W-:-:S06]  /*0950*/  UIADD3 UR12, UPT, UPT, UR4, 0x1, URZ ;  /* 0x00000001040c7890 */ /* 0x000fcc000fffe0ff */
[----:B------:R-:W-:Y:S02]  /*0960*/  IADD3 R19, P3, PT, R10, UR12, RZ ;  /* 0x0000000c0a137c10 */ /* 0x000fe4000ff7e0ff */
[----:B0-----:R-:W-:-:S03]  /*0970*/  LEA R6, P0, R5, UR6, 0x2 ;  /* 0x0000000605067c11 */ /* 0x001fc6000f8010ff */
[----:B------:R-:W-:Y:S01]  /*0980*/  IMAD.X R22, RZ, RZ, R3, P3 ;  /* 0x000000ffff167224 */ /* 0x000fe200018e0603 */
[----:B------:R-:W-:Y:S02]  /*0990*/  LEA.HI.X R7, R5, UR7, R12, 0x2, P0 ;  /* 0x0000000705077c11 */ /* 0x000fe400080f140c */
[----:B------:R-:W-:Y:S02]  /*09a0*/  IADD3 R5, P2, PT, R26, UR12, RZ ;  /* 0x0000000c1a057c10 */ /* 0x000fe4000ff5e0ff */
[----:B-1----:R-:W-:Y:S02]  /*09b0*/  LEA R16, P0, R13, UR8, 0x2 ;  /* 0x000000080d107c11 */ /* 0x002fe4000f8010ff */
[----:B------:R-:W-:Y:S01]  /*09c0*/  LEA R14, P1, R5, UR6, 0x2 ;  /* 0x00000006050e7c11 */ /* 0x000fe2000f8210ff */
[----:B------:R-:W-:Y:S01]  /*09d0*/  IMAD.X R20, RZ, RZ, R4, P2 ;  /* 0x000000ffff147224 */ /* 0x000fe200010e0604 */
[----:B------:R-:W-:Y:S01]  /*09e0*/  LEA R12, P2, R19, UR8, 0x2 ;  /* 0x00000008130c7c11 */ /* 0x000fe2000f8410ff */
[----:B------:R-:W2:Y:S01]  /*09f0*/  LDG.E R7, desc[UR10][R6.64] ;  /* 0x0000000a06077981 */ /* 0x000ea2000c1e1900 */
[----:B------:R-:W-:-:S02]  /*0a00*/  LEA.HI.X R17, R13, UR9, R18, 0x2, P0 ;  /* 0x000000090d117c11 */ /* 0x000fc400080f1412 */
[----:B------:R-:W-:Y:S02]  /*0a10*/  LEA.HI.X R15, R5, UR7, R20, 0x2, P1 ;  /* 0x00000007050f7c11 */ /* 0x000fe400088f1414 */
[----:B------:R-:W-:Y:S01]  /*0a20*/  LEA.HI.X R13, R19, UR9, R22, 0x2, P2 ;  /* 0x00000009130d7c11 */ /* 0x000fe200090f1416 */
[----:B------:R-:W2:Y:S04]  /*0a30*/  LDG.E R16, desc[UR10][R16.64] ;  /* 0x0000000a10107981 */ /* 0x000ea8000c1e1900 */
[----:B------:R-:W3:Y:S04]  /*0a40*/  LDG.E R15, desc[UR10][R14.64] ;  /* 0x0000000a0e0f7981 */ /* 0x000ee8000c1e1900 */
[----:B------:R-:W3:Y:S01]  /*0a50*/  LDG.E R12, desc[UR10][R12.64] ;  /* 0x0000000a0c0c7981 */ /* 0x000ee2000c1e1900 */
[----:B------:R-:W-:Y:S01]  /*0a60*/  UIADD3 UR4, UPT, UPT, UR4, 0x2, URZ ;  /* 0x0000000204047890 */ /* 0x000fe2000fffe0ff */
[----:B------:R-:W-:Y:S01]  /*0a70*/  UMOV UR5, URZ ;  /* 0x000000ff00057c82 */ /* 0x000fe20008000000 */
[----:B--2---:R-:W-:-:S04]  /*0a80*/  FFMA R0, R7, R16, R0 ;  /* 0x0000001007007223 */ /* 0x004fc80000000000 */
[----:B---3--:R-:W-:-:S07]  /*0a90*/  FFMA R0, R15, R12, R0 ;  /* 0x0000000c0f007223 */ /* 0x008fce0000000000 */
.L_x_5:
[----:B------:R-:W-:Y:S05]  /*0aa0*/  BRA.U UP0, `(.L_x_1) ;  /* 0x0000000100347547 */ /* 0x000fea000b800000 */
[----:B------:R-:W0:Y:S01]  /*0ab0*/  LDCU.64 UR6, c[0x0][0x380] ;  /* 0x00007000ff0677ac */ /* 0x000e220008000a00 */
[----:B------:R-:W-:Y:S02]  /*0ac0*/  IADD3 R26, P0, PT, R26, UR4, RZ ;  /* 0x000000041a1a7c10 */ /* 0x000fe4000ff1e0ff */
[----:B------:R-:W-:Y:S01]  /*0ad0*/  IADD3 R10, P1, PT, R10, UR4, RZ ;  /* 0x000000040a0a7c10 */ /* 0x000fe2000ff3e0ff */
[----:B------:R-:W1:Y:S01]  /*0ae0*/  LDCU.64 UR8, c[0x0][0x390] ;  /* 0x00007200ff0877ac */ /* 0x000e620008000a00 */
[----:B------:R-:W-:Y:S02]  /*0af0*/  IADD3.X R5, PT, PT, R4, UR5, RZ, P0, !PT ;  /* 0x0000000504057c10 */ /* 0x000fe400087fe4ff */
[----:B------:R-:W-:Y:S02]  /*0b00*/  IADD3.X R3, PT, PT, R3, UR5, RZ, P1, !PT ;  /* 0x0000000503037c10 */ /* 0x000fe40008ffe4ff */
[----:B0-----:R-:W-:Y:S02]  /*0b10*/  LEA R4, P0, R26, UR6, 0x2 ;  /* 0x000000061a047c11 */ /* 0x001fe4000f8010ff */
[----:B-1----:R-:W-:-:S02]  /*0b20*/  LEA R6, P1, R10, UR8, 0x2 ;  /* 0x000000080a067c11 */ /* 0x002fc4000f8210ff */
[----:B------:R-:W-:Y:S02]  /*0b30*/  LEA.HI.X R5, R26, UR7, R5, 0x2, P0 ;  /* 0x000000071a057c11 */ /* 0x000fe400080f1405 */
[----:B------:R-:W-:-:S04]  /*0b40*/  LEA.HI.X R7, R10, UR9, R3, 0x2, P1 ;  /* 0x000000090a077c11 */ /* 0x000fc800088f1403 */
[----:B------:R-:W2:Y:S04]  /*0b50*/  LDG.E R5, desc[UR10][R4.64] ;  /* 0x0000000a04057981 */ /* 0x000ea8000c1e1900 */
[----:B------:R-:W2:Y:S02]  /*0b60*/  LDG.E R6, desc[UR10][R6.64] ;  /* 0x0000000a06067981 */ /* 0x000ea4000c1e1900 */
[----:B--2---:R-:W-:-:S07]  /*0b70*/  FFMA R0, R5, R6, R0 ;  /* 0x0000000605007223 */ /* 0x004fce0000000000 */
.L_x_1:
[----:B------:R-:W0:Y:S01]  /*0b80*/  LDCU.128 UR4, c[0x0][0x3a0] ;  /* 0x00007400ff0477ac */ /* 0x000e220008000c00 */
[----:B------:R-:W-:Y:S01]  /*0b90*/  SHF.R.S32.HI R3, RZ, 0x1f, R2 ;  /* 0x0000001fff037819 */ /* 0x000fe20000011402 */
[----:B------:R-:W-:-:S04]  /*0ba0*/  IMAD.MOV.U32 R9, RZ, RZ, RZ ;  /* 0x000000ffff097224 */ /* 0x000fc800078e00ff */
[----:B0-----:R-:W-:Y:S02]  /*0bb0*/  IMAD R3, R3, UR6, RZ ;  /* 0x0000000603037c24 */ /* 0x001fe4000f8e02ff */
[----:B------:R-:W-:-:S04]  /*0bc0*/  IMAD.WIDE.U32 R8, R2, UR6, R8 ;  /* 0x0000000602087c25 */ /* 0x000fc8000f8e0008 */
[----:B------:R-:W-:Y:S01]  /*0bd0*/  IMAD R3, R2, UR7, R3 ;  /* 0x0000000702037c24 */ /* 0x000fe2000f8e0203 */
[----:B------:R-:W-:Y:S01]  /*0be0*/  LEA R2, P0, R8, UR4, 0x2 ;  /* 0x0000000408027c11 */ /* 0x000fe2000f8010ff */
[----:B------:R-:W0:Y:S02]  /*0bf0*/  LDCU UR4, c[0x0][0x398] ;  /* 0x00007300ff0477ac */ /* 0x000e240008000800 */
[----:B------:R-:W-:-:S05]  /*0c00*/  IMAD.IADD R3, R9, 0x1, R3 ;  /* 0x0000000109037824 */ /* 0x000fca00078e0203 */
[----:B------:R-:W-:Y:S01]  /*0c10*/  LEA.HI.X R3, R8, UR5, R3, 0x2, P0 ;  /* 0x0000000508037c11 */ /* 0x000fe200080f1403 */
[----:B------:R-:W1:Y:S04]  /*0c20*/  LDCU UR5, c[0x0][0x388] ;  /* 0x00007100ff0577ac */ /* 0x000e680008000800 */
[----:B------:R-:W0:Y:S02]  /*0c30*/  LDG.E R4, desc[UR10][R2.64] ;  /* 0x0000000a02047981 */ /* 0x000e24000c1e1900 */
[----:B0-----:R-:W-:-:S04]  /*0c40*/  FMUL R5, R4, UR4 ;  /* 0x0000000404057c20 */ /* 0x001fc80008400000 */
[----:B-1----:R-:W-:-:S05]  /*0c50*/  FFMA R5, R0, UR5, R5 ;  /* 0x0000000500057c23 */ /* 0x002fca0008000005 */
[----:B------:R-:W-:Y:S01]  /*0c60*/  STG.E desc[UR10][R2.64], R5 ;  /* 0x0000000502007986 */ /* 0x000fe2000c10190a */
[----:B------:R-:W-:Y:S05]  /*0c70*/  EXIT ;  /* 0x000000000000794d */ /* 0x000fea0003800000 */
.L_x_6:
        /* <DEDUP_REMOVED lines=16> */
.L_x_8:


//--------------------- .nv.shared.reserved.0     --------------------------
	.section	.nv.shared.reserved.0,"aw",@nobits
	.weak		__nv_reservedSMEM_offset_0_alias
	.size		__nv_reservedSMEM_offset_0_alias, 0, 64
	.other		__nv_reservedSMEM_offset_0_alias,@"STO_CUDA_RESERVED_SHARED STV_DEFAULT"
__nv_reservedSMEM_offset_0_alias:
	.zero		0
	.zero		64


//--------------------- .nv.constant0._Z7gemm_v2PKffS0_fPfmmm --------------------------
	.section	.nv.constant0._Z7gemm_v2PKffS0_fPfmmm,"a",@progbits
	.sectionflags	@""
	.align	4
.nv.constant0._Z7gemm_v2PKffS0_fPfmmm:
	.zero		960


//--------------------- .nv.constant0._Z7gemm_v1PKffS0_fPfmmm --------------------------
	.section	.nv.constant0._Z7gemm_v1PKffS0_fPfmmm,"a",@progbits
	.sectionflags	@""
	.align	4
.nv.constant0._Z7gemm_v1PKffS0_fPfmmm:
	.zero		960


//--------------------- SYMBOLS --------------------------

	.type		.nv.reservedSmem.offset0,@object
	.size		.nv.reservedSmem.offset0,0x4
